//
// Generated by NVIDIA NVVM Compiler
//
// Compiler Build ID: CL-36424714
// Cuda compilation tools, release 13.0, V13.0.88
// Based on NVVM 20.0.0
//

.version 9.0
.target sm_100
.address_size 64

	// .globl	_Z18screenPixelExamplePfiiii

.visible .entry _Z18screenPixelExamplePfiiii(
	.param .u64 .ptr .align 1 _Z18screenPixelExamplePfiiii_param_0,
	.param .u32 _Z18screenPixelExamplePfiiii_param_1,
	.param .u32 _Z18screenPixelExamplePfiiii_param_2,
	.param .u32 _Z18screenPixelExamplePfiiii_param_3,
	.param .u32 _Z18screenPixelExamplePfiiii_param_4
)
{
	.reg .pred 	%p<6>;
	.reg .b32 	%r<20>;
	.reg .b32 	%f<3>;
	.reg .b64 	%rd<5>;

	ld.param.u64 	%rd1, [_Z18screenPixelExamplePfiiii_param_0];
	ld.param.u32 	%r4, [_Z18screenPixelExamplePfiiii_param_2];
	ld.param.u32 	%r6, [_Z18screenPixelExamplePfiiii_param_3];
	ld.param.u32 	%r7, [_Z18screenPixelExamplePfiiii_param_4];
	mov.u32 	%r8, %tid.x;
	mov.u32 	%r9, %ctaid.x;
	mov.u32 	%r10, %ntid.x;
	mad.lo.s32 	%r1, %r9, %r10, %r8;
	mov.u32 	%r11, %tid.y;
	mov.u32 	%r12, %ctaid.y;
	mov.u32 	%r13, %ntid.y;
	mad.lo.s32 	%r14, %r12, %r13, %r11;
	mov.u32 	%r15, %tid.z;
	mov.u32 	%r16, %ctaid.z;
	mov.u32 	%r17, %ntid.z;
	mad.lo.s32 	%r3, %r16, %r17, %r15;
	setp.ge.s32 	%p1, %r1, %r4;
	setp.ge.s32 	%p2, %r14, %r6;
	or.pred  	%p3, %p1, %p2;
	setp.ge.s32 	%p4, %r3, %r7;
	or.pred  	%p5, %p3, %p4;
	@%p5 bra 	$L__BB0_2;
	cvta.to.global.u64 	%rd2, %rd1;
	mad.lo.s32 	%r18, %r6, %r3, %r14;
	mad.lo.s32 	%r19, %r18, %r4, %r1;
	mul.wide.s32 	%rd3, %r19, 4;
	add.s64 	%rd4, %rd2, %rd3;
	ld.global.f32 	%f1, [%rd4];
	add.f32 	%f2, %f1, %f1;
	st.global.f32 	[%rd4], %f2;
$L__BB0_2:
	ret;

}


// ===== COMPILED SASS (sm_100) =====

	.target	sm_100

	.elftype	@"ET_EXEC"


//--------------------- .note.nv.tkinfo           --------------------------
	.section	.note.nv.tkinfo,"",@"SHT_NOTE"
	.sectionflags	@"SHF_NOTE_NV_TKINFO"
	.tkinfo
        /*0018*/ 	.word	0x00000002
        /*0030*/ 	.string	""
        /*0030*/ 	.string	"ptxas"
        /*0030*/ 	.string	"Cuda compilation tools, release 13.0, V13.0.88"
        /*0030*/ 	.string	"Build cuda_13.0.r13.0/compiler.36424714_0"
        /*0030*/ 	.string	"-arch sm_100 -m 64 "



//--------------------- .note.nv.cuinfo           --------------------------
	.section	.note.nv.cuinfo,"",@"SHT_NOTE"
	.sectionflags	@"SHF_NOTE_NV_CUINFO"
        /*0018*/ 	.short	0x0002
        /*001a*/ 	.short	0x0064
        /*001c*/ 	.short	0x0082
	.zero		2


//--------------------- .nv.info                  --------------------------
	.section	.nv.info,"",@"SHT_CUDA_INFO"
	.align	4


	//----- nvinfo : EIATTR_REGCOUNT
	.align		4
        /*0000*/ 	.byte	0x04, 0x2f
        /*0002*/ 	.short	(.L_1 - .L_0)
	.align		4
.L_0:
        /*0004*/ 	.word	index@(_Z18screenPixelExamplePfiiii)
        /*0008*/ 	.word	0x0000000a


	//----- nvinfo : EIATTR_FRAME_SIZE
	.align		4
.L_1:
        /*000c*/ 	.byte	0x04, 0x11
        /*000e*/ 	.short	(.L_3 - .L_2)
	.align		4
.L_2:
        /*0010*/ 	.word	index@(_Z18screenPixelExamplePfiiii)
        /*0014*/ 	.word	0x00000000


	//----- nvinfo : EIATTR_MIN_STACK_SIZE
	.align		4
.L_3:
        /*0018*/ 	.byte	0x04, 0x12
        /*001a*/ 	.short	(.L_5 - .L_4)
	.align		4
.L_4:
        /*001c*/ 	.word	index@(_Z18screenPixelExamplePfiiii)
        /*0020*/ 	.word	0x00000000
.L_5:


//--------------------- .nv.compat                --------------------------
	.section	.nv.compat,"",@"SHT_CUDA_COMPAT_INFO"
	.align	4
        /*0000*/ 	.byte	0x02, 0x09, 0x00, 0x00, 0x02, 0x02, 0x01, 0x00, 0x02, 0x05, 0x05, 0x00, 0x03, 0x07, 0x01, 0x01
        /*0010*/ 	.byte	0x02, 0x03, 0x00, 0x00, 0x02, 0x06, 0x01, 0x00, 0x04, 0x0b, 0x08, 0x00, 0x09, 0x00, 0x00, 0x00
        /*0020*/ 	.byte	0x00, 0x00, 0x00, 0x00


//--------------------- .nv.info._Z18screenPixelExamplePfiiii --------------------------
	.section	.nv.info._Z18screenPixelExamplePfiiii,"",@"SHT_CUDA_INFO"
	.sectionflags	@""
	.align	4


	//----- nvinfo : EIATTR_CUDA_API_VERSION
	.align		4
        /*0000*/ 	.byte	0x04, 0x37
        /*0002*/ 	.short	(.L_7 - .L_6)
.L_6:
        /*0004*/ 	.word	0x00000082


	//----- nvinfo : EIATTR_KPARAM_INFO
	.align		4
.L_7:
        /*0008*/ 	.byte	0x04, 0x17
        /*000a*/ 	.short	(.L_9 - .L_8)
.L_8:
        /*000c*/ 	.word	0x00000000
        /*0010*/ 	.short	0x0004
        /*0012*/ 	.short	0x0014
        /*0014*/ 	.byte	0x00, 0xf0, 0x11, 0x00


	//----- nvinfo : EIATTR_KPARAM_INFO
	.align		4
.L_9:
        /*0018*/ 	.byte	0x04, 0x17
        /*001a*/ 	.short	(.L_11 - .L_10)
.L_10:
        /*001c*/ 	.word	0x00000000
        /*0020*/ 	.short	0x0003
        /*0022*/ 	.short	0x0010
        /*0024*/ 	.byte	0x00, 0xf0, 0x11, 0x00


	//----- nvinfo : EIATTR_KPARAM_INFO
	.align		4
.L_11:
        /*0028*/ 	.byte	0x04, 0x17
        /*002a*/ 	.short	(.L_13 - .L_12)
.L_12:
        /*002c*/ 	.word	0x00000000
        /*0030*/ 	.short	0x0002
        /*0032*/ 	.short	0x000c
        /*0034*/ 	.byte	0x00, 0xf0, 0x11, 0x00


	//----- nvinfo : EIATTR_KPARAM_INFO
	.align		4
.L_13:
        /*0038*/ 	.byte	0x04, 0x17
        /*003a*/ 	.short	(.L_15 - .L_14)
.L_14:
        /*003c*/ 	.word	0x00000000
        /*0040*/ 	.short	0x0001
        /*0042*/ 	.short	0x0008
        /*0044*/ 	.byte	0x00, 0xf0, 0x11, 0x00


	//----- nvinfo : EIATTR_KPARAM_INFO
	.align		4
.L_15:
        /*0048*/ 	.byte	0x04, 0x17
        /*004a*/ 	.short	(.L_17 - .L_16)
.L_16:
        /*004c*/ 	.word	0x00000000
        /*0050*/ 	.short	0x0000
        /*0052*/ 	.short	0x0000
        /*0054*/ 	.byte	0x00, 0xf5, 0x21, 0x00


	//----- nvinfo : EIATTR_SPARSE_MMA_MASK
	.align		4
.L_17:
        /*0058*/ 	.byte	0x03, 0x50
        /*005a*/ 	.short	0x0000


	//----- nvinfo : EIATTR_MAXREG_COUNT
	.align		4
        /*005c*/ 	.byte	0x03, 0x1b
        /*005e*/ 	.short	0x00ff


	//----- nvinfo : EIATTR_MERCURY_ISA_VERSION
	.align		4
        /*0060*/ 	.byte	0x03, 0x5f
        /*0062*/ 	.short	0x0101


	//----- nvinfo : EIATTR_VRC_CTA_INIT_COUNT
	.align		4
        /*0064*/ 	.byte	0x02, 0x4a
	.zero		1
	.zero		1


	//----- nvinfo : EIATTR_EXIT_INSTR_OFFSETS
	.align		4
        /*0068*/ 	.byte	0x04, 0x1c
        /*006a*/ 	.short	(.L_19 - .L_18)


	//   ....[0]....
.L_18:
        /*006c*/ 	.word	0x00000120


	//   ....[1]....
        /*0070*/ 	.word	0x000001b0


	//----- nvinfo : EIATTR_CBANK_PARAM_SIZE
	.align		4
.L_19:
        /*0074*/ 	.byte	0x03, 0x19
        /*0076*/ 	.short	0x0018


	//----- nvinfo : EIATTR_PARAM_CBANK
	.align		4
        /*0078*/ 	.byte	0x04, 0x0a
        /*007a*/ 	.short	(.L_21 - .L_20)
	.align		4
.L_20:
        /*007c*/ 	.word	index@(.nv.constant0._Z18screenPixelExamplePfiiii)
        /*0080*/ 	.short	0x0380
        /*0082*/ 	.short	0x0018


	//----- nvinfo : EIATTR_SW_WAR
	.align		4
.L_21:
        /*0084*/ 	.byte	0x04, 0x36
        /*0086*/ 	.short	(.L_23 - .L_22)
.L_22:
        /*0088*/ 	.word	0x00000008
.L_23:


//--------------------- .nv.callgraph             --------------------------
	.section	.nv.callgraph,"",@"SHT_CUDA_CALLGRAPH"
	.align	4
	.sectionentsize	8
	.align		4
        /*0000*/ 	.word	0x00000000
	.align		4
        /*0004*/ 	.word	0xffffffff
	.align		4
        /*0008*/ 	.word	0x00000000
	.align		4
        /*000c*/ 	.word	0xfffffffe
	.align		4
        /*0010*/ 	.word	0x00000000
	.align		4
        /*0014*/ 	.word	0xfffffffd
	.align		4
        /*0018*/ 	.word	0x00000000
	.align		4
        /*001c*/ 	.word	0xfffffffc


//--------------------- .text._Z18screenPixelExamplePfiiii --------------------------
	.section	.text._Z18screenPixelExamplePfiiii,"ax",@progbits
	.align	128
        .global         _Z18screenPixelExamplePfiiii
        .type           _Z18screenPixelExamplePfiiii,@function
        .size           _Z18screenPixelExamplePfiiii,(.L_x_1 - _Z18screenPixelExamplePfiiii)
        .other          _Z18screenPixelExamplePfiiii,@"STO_CUDA_ENTRY STV_DEFAULT"
_Z18screenPixelExamplePfiiii:
.text._Z18screenPixelExamplePfiiii:
[----:B------:R-:W-:Y:S01]  /*0000*/  LDC R1, c[0x0][0x37c] ;  /* 0x0000df00ff017b82 */ /* 0x000fe20000000800 */
[----:B------:R-:W0:Y:S07]  /*0010*/  S2R R4, SR_TID.Y ;  /* 0x0000000000047919 */ /* 0x000e2e0000002200 */
[----:B------:R-:W1:Y:S01]  /*0020*/  LDC R3, c[0x0][0x360] ;  /* 0x0000d800ff037b82 */ /* 0x000e620000000800 */
[----:B------:R-:W2:Y:S01]  /*0030*/  LDCU.64 UR8, c[0x0][0x390] ;  /* 0x00007200ff0877ac */ /* 0x000ea20008000a00 */
[----:B------:R-:W1:Y:S01]  /*0040*/  S2R R0, SR_TID.X ;  /* 0x0000000000007919 */ /* 0x000e620000002100 */
[----:B------:R-:W3:Y:S01]  /*0050*/  LDCU UR7, c[0x0][0x38c] ;  /* 0x00007180ff0777ac */ /* 0x000ee20008000800 */
[----:B------:R-:W4:Y:S04]  /*0060*/  S2R R2, SR_TID.Z ;  /* 0x0000000000027919 */ /* 0x000f280000002300 */
[----:B------:R-:W0:Y:S08]  /*0070*/  S2UR UR5, SR_CTAID.Y ;  /* 0x00000000000579c3 */ /* 0x000e300000002600 */
[----:B------:R-:W0:Y:S08]  /*0080*/  LDC R5, c[0x0][0x364] ;  /* 0x0000d900ff057b82 */ /* 0x000e300000000800 */
[----:B------:R-:W1:Y:S08]  /*0090*/  S2UR UR4, SR_CTAID.X ;  /* 0x00000000000479c3 */ /* 0x000e700000002500 */
[----:B------:R-:W4:Y:S08]  /*00a0*/  S2UR UR6, SR_CTAID.Z ;  /* 0x00000000000679c3 */ /* 0x000f300000002700 */
[----:B------:R-:W4:Y:S01]  /*00b0*/  LDC R7, c[0x0][0x368] ;  /* 0x0000da00ff077b82 */ /* 0x000f220000000800 */
[----:B0-----:R-:W-:-:S05]  /*00c0*/  IMAD R4, R5, UR5, R4 ;  /* 0x0000000505047c24 */ /* 0x001fca000f8e0204 */
[----:B--2---:R-:W-:Y:S01]  /*00d0*/  ISETP.GE.AND P0, PT, R4, UR8, PT ;  /* 0x0000000804007c0c */ /* 0x004fe2000bf06270 */
[----:B-1----:R-:W-:-:S05]  /*00e0*/  IMAD R0, R3, UR4, R0 ;  /* 0x0000000403007c24 */ /* 0x002fca000f8e0200 */
[----:B---3--:R-:W-:Y:S01]  /*00f0*/  ISETP.GE.OR P0, PT, R0, UR7, P0 ;  /* 0x0000000700007c0c */ /* 0x008fe20008706670 */
[----:B----4-:R-:W-:-:S05]  /*0100*/  IMAD R5, R7, UR6, R2 ;  /* 0x0000000607057c24 */ /* 0x010fca000f8e0202 */
[----:B------:R-:W-:-:S13]  /*0110*/  ISETP.GE.OR P0, PT, R5, UR9, P0 ;  /* 0x0000000905007c0c */ /* 0x000fda0008706670 */
[----:B------:R-:W-:Y:S05]  /*0120*/  @P0 EXIT ;  /* 0x000000000000094d */ /* 0x000fea0003800000 */
[----:B------:R-:W0:Y:S01]  /*0130*/  LDC.64 R2, c[0x0][0x380] ;  /* 0x0000e000ff027b82 */ /* 0x000e220000000a00 */
[----:B------:R-:W1:Y:S01]  /*0140*/  LDCU.64 UR4, c[0x0][0x358] ;  /* 0x00006b00ff0477ac */ /* 0x000e620008000a00 */
[----:B------:R-:W-:-:S04]  /*0150*/  IMAD R5, R5, UR8, R4 ;  /* 0x0000000805057c24 */ /* 0x000fc8000f8e0204 */
[----:B------:R-:W-:-:S04]  /*0160*/  IMAD R5, R5, UR7, R0 ;  /* 0x0000000705057c24 */ /* 0x000fc8000f8e0200 */
[----:B0-----:R-:W-:-:S05]  /*0170*/  IMAD.WIDE R2, R5, 0x4, R2 ;  /* 0x0000000405027825 */ /* 0x001fca00078e0202 */
[----:B-1----:R-:W2:Y:S02]  /*0180*/  LDG.E R0, desc[UR4][R2.64] ;  /* 0x0000000402007981 */ /* 0x002ea4000c1e1900 */
[----:B--2---:R-:W-:-:S05]  /*0190*/  FADD R5, R0, R0 ;  /* 0x0000000000057221 */ /* 0x004fca0000000000 */
[----:B------:R-:W-:Y:S01]  /*01a0*/  STG.E desc[UR4][R2.64], R5 ;  /* 0x0000000502007986 */ /* 0x000fe2000c101904 */
[----:B------:R-:W-:Y:S05]  /*01b0*/  EXIT ;  /* 0x000000000000794d */ /* 0x000fea0003800000 */
.L_x_0:
[----:B------:R-:W-:-:S00]  /*01c0*/  BRA `(.L_x_0) ;  /* 0xfffffffc00fc7947 */ /* 0x000fc0000383ffff */
[----:B------:R-:W-:-:S00]  /*01d0*/  NOP ;  /* 0x0000000000007918 */ /* 0x000fc00000000000 */
        /* <DEDUP_REMOVED lines=10> */
.L_x_1:


//--------------------- .nv.shared.reserved.0     --------------------------
	.section	.nv.shared.reserved.0,"aw",@nobits
	.weak		__nv_reservedSMEM_offset_0_alias
	.size		__nv_reservedSMEM_offset_0_alias, 0, 64
	.other		__nv_reservedSMEM_offset_0_alias,@"STO_CUDA_RESERVED_SHARED STV_DEFAULT"
__nv_reservedSMEM_offset_0_alias:
	.zero		0
	.zero		64


//--------------------- .nv.constant0._Z18screenPixelExamplePfiiii --------------------------
	.section	.nv.constant0._Z18screenPixelExamplePfiiii,"a",@progbits
	.sectionflags	@""
	.align	4
.nv.constant0._Z18screenPixelExamplePfiiii:
	.zero		920


//--------------------- SYMBOLS --------------------------

	.type		.nv.reservedSmem.offset0,@object
	.size		.nv.reservedSmem.offset0,0x4
